//
// Generated by NVIDIA NVVM Compiler
//
// Compiler Build ID: CL-36424714
// Cuda compilation tools, release 13.0, V13.0.88
// Based on NVVM 20.0.0
//

.version 9.0
.target sm_100
.address_size 64

	// .globl	_Z9vectorAddPKfS0_Pfi

.visible .entry _Z9vectorAddPKfS0_Pfi(
	.param .u64 .ptr .align 1 _Z9vectorAddPKfS0_Pfi_param_0,
	.param .u64 .ptr .align 1 _Z9vectorAddPKfS0_Pfi_param_1,
	.param .u64 .ptr .align 1 _Z9vectorAddPKfS0_Pfi_param_2,
	.param .u32 _Z9vectorAddPKfS0_Pfi_param_3
)
{
	.reg .pred 	%p<2>;
	.reg .b32 	%r<6>;
	.reg .b32 	%f<5>;
	.reg .b64 	%rd<11>;

	ld.param.u64 	%rd1, [_Z9vectorAddPKfS0_Pfi_param_0];
	ld.param.u64 	%rd2, [_Z9vectorAddPKfS0_Pfi_param_1];
	ld.param.u64 	%rd3, [_Z9vectorAddPKfS0_Pfi_param_2];
	ld.param.u32 	%r2, [_Z9vectorAddPKfS0_Pfi_param_3];
	mov.u32 	%r3, %ntid.x;
	mov.u32 	%r4, %ctaid.x;
	mov.u32 	%r5, %tid.x;
	mad.lo.s32 	%r1, %r3, %r4, %r5;
	setp.ge.s32 	%p1, %r1, %r2;
	@%p1 bra 	$L__BB0_2;
	cvta.to.global.u64 	%rd4, %rd1;
	cvta.to.global.u64 	%rd5, %rd2;
	cvta.to.global.u64 	%rd6, %rd3;
	mul.wide.s32 	%rd7, %r1, 4;
	add.s64 	%rd8, %rd4, %rd7;
	ld.global.f32 	%f1, [%rd8];
	add.s64 	%rd9, %rd5, %rd7;
	ld.global.f32 	%f2, [%rd9];
	add.f32 	%f3, %f1, %f2;
	add.f32 	%f4, %f3, 0f00000000;
	add.s64 	%rd10, %rd6, %rd7;
	st.global.f32 	[%rd10], %f4;
$L__BB0_2:
	ret;

}


// ===== COMPILED SASS (sm_100) =====

	.target	sm_100

	.elftype	@"ET_EXEC"


//--------------------- .note.nv.tkinfo           --------------------------
	.section	.note.nv.tkinfo,"",@"SHT_NOTE"
	.sectionflags	@"SHF_NOTE_NV_TKINFO"
	.tkinfo
        /*0018*/ 	.word	0x00000002
        /*0030*/ 	.string	""
        /*0030*/ 	.string	"ptxas"
        /*0030*/ 	.string	"Cuda compilation tools, release 13.0, V13.0.88"
        /*0030*/ 	.string	"Build cuda_13.0.r13.0/compiler.36424714_0"
        /*0030*/ 	.string	"-arch sm_100 -m 64 "



//--------------------- .note.nv.cuinfo           --------------------------
	.section	.note.nv.cuinfo,"",@"SHT_NOTE"
	.sectionflags	@"SHF_NOTE_NV_CUINFO"
        /*0018*/ 	.short	0x0002
        /*001a*/ 	.short	0x0064
        /*001c*/ 	.short	0x0082
	.zero		2


//--------------------- .nv.info                  --------------------------
	.section	.nv.info,"",@"SHT_CUDA_INFO"
	.align	4


	//----- nvinfo : EIATTR_REGCOUNT
	.align		4
        /*0000*/ 	.byte	0x04, 0x2f
        /*0002*/ 	.short	(.L_1 - .L_0)
	.align		4
.L_0:
        /*0004*/ 	.word	index@(_Z9vectorAddPKfS0_Pfi)
        /*0008*/ 	.word	0x0000000c


	//----- nvinfo : EIATTR_FRAME_SIZE
	.align		4
.L_1:
        /*000c*/ 	.byte	0x04, 0x11
        /*000e*/ 	.short	(.L_3 - .L_2)
	.align		4
.L_2:
        /*0010*/ 	.word	index@(_Z9vectorAddPKfS0_Pfi)
        /*0014*/ 	.word	0x00000000


	//----- nvinfo : EIATTR_MIN_STACK_SIZE
	.align		4
.L_3:
        /*0018*/ 	.byte	0x04, 0x12
        /*001a*/ 	.short	(.L_5 - .L_4)
	.align		4
.L_4:
        /*001c*/ 	.word	index@(_Z9vectorAddPKfS0_Pfi)
        /*0020*/ 	.word	0x00000000
.L_5:


//--------------------- .nv.compat                --------------------------
	.section	.nv.compat,"",@"SHT_CUDA_COMPAT_INFO"
	.align	4
        /*0000*/ 	.byte	0x02, 0x09, 0x00, 0x00, 0x02, 0x02, 0x01, 0x00, 0x02, 0x05, 0x05, 0x00, 0x03, 0x07, 0x01, 0x01
        /*0010*/ 	.byte	0x02, 0x03, 0x00, 0x00, 0x02, 0x06, 0x01, 0x00, 0x04, 0x0b, 0x08, 0x00, 0x09, 0x00, 0x00, 0x00
        /*0020*/ 	.byte	0x00, 0x00, 0x00, 0x00


//--------------------- .nv.info._Z9vectorAddPKfS0_Pfi --------------------------
	.section	.nv.info._Z9vectorAddPKfS0_Pfi,"",@"SHT_CUDA_INFO"
	.sectionflags	@""
	.align	4


	//----- nvinfo : EIATTR_CUDA_API_VERSION
	.align		4
        /*0000*/ 	.byte	0x04, 0x37
        /*0002*/ 	.short	(.L_7 - .L_6)
.L_6:
        /*0004*/ 	.word	0x00000082


	//----- nvinfo : EIATTR_KPARAM_INFO
	.align		4
.L_7:
        /*0008*/ 	.byte	0x04, 0x17
        /*000a*/ 	.short	(.L_9 - .L_8)
.L_8:
        /*000c*/ 	.word	0x00000000
        /*0010*/ 	.short	0x0003
        /*0012*/ 	.short	0x0018
        /*0014*/ 	.byte	0x00, 0xf0, 0x11, 0x00


	//----- nvinfo : EIATTR_KPARAM_INFO
	.align		4
.L_9:
        /*0018*/ 	.byte	0x04, 0x17
        /*001a*/ 	.short	(.L_11 - .L_10)
.L_10:
        /*001c*/ 	.word	0x00000000
        /*0020*/ 	.short	0x0002
        /*0022*/ 	.short	0x0010
        /*0024*/ 	.byte	0x00, 0xf5, 0x21, 0x00


	//----- nvinfo : EIATTR_KPARAM_INFO
	.align		4
.L_11:
        /*0028*/ 	.byte	0x04, 0x17
        /*002a*/ 	.short	(.L_13 - .L_12)
.L_12:
        /*002c*/ 	.word	0x00000000
        /*0030*/ 	.short	0x0001
        /*0032*/ 	.short	0x0008
        /*0034*/ 	.byte	0x00, 0xf5, 0x21, 0x00


	//----- nvinfo : EIATTR_KPARAM_INFO
	.align		4
.L_13:
        /*0038*/ 	.byte	0x04, 0x17
        /*003a*/ 	.short	(.L_15 - .L_14)
.L_14:
        /*003c*/ 	.word	0x00000000
        /*0040*/ 	.short	0x0000
        /*0042*/ 	.short	0x0000
        /*0044*/ 	.byte	0x00, 0xf5, 0x21, 0x00


	//----- nvinfo : EIATTR_SPARSE_MMA_MASK
	.align		4
.L_15:
        /*0048*/ 	.byte	0x03, 0x50
        /*004a*/ 	.short	0x0000


	//----- nvinfo : EIATTR_MAXREG_COUNT
	.align		4
        /*004c*/ 	.byte	0x03, 0x1b
        /*004e*/ 	.short	0x00ff


	//----- nvinfo : EIATTR_MERCURY_ISA_VERSION
	.align		4
        /*0050*/ 	.byte	0x03, 0x5f
        /*0052*/ 	.short	0x0101


	//----- nvinfo : EIATTR_VRC_CTA_INIT_COUNT
	.align		4
        /*0054*/ 	.byte	0x02, 0x4a
	.zero		1
	.zero		1


	//----- nvinfo : EIATTR_EXIT_INSTR_OFFSETS
	.align		4
        /*0058*/ 	.byte	0x04, 0x1c
        /*005a*/ 	.short	(.L_17 - .L_16)


	//   ....[0]....
.L_16:
        /*005c*/ 	.word	0x00000070


	//   ....[1]....
        /*0060*/ 	.word	0x00000140


	//----- nvinfo : EIATTR_CBANK_PARAM_SIZE
	.align		4
.L_17:
        /*0064*/ 	.byte	0x03, 0x19
        /*0066*/ 	.short	0x001c


	//----- nvinfo : EIATTR_PARAM_CBANK
	.align		4
        /*0068*/ 	.byte	0x04, 0x0a
        /*006a*/ 	.short	(.L_19 - .L_18)
	.align		4
.L_18:
        /*006c*/ 	.word	index@(.nv.constant0._Z9vectorAddPKfS0_Pfi)
        /*0070*/ 	.short	0x0380
        /*0072*/ 	.short	0x001c


	//----- nvinfo : EIATTR_SW_WAR
	.align		4
.L_19:
        /*0074*/ 	.byte	0x04, 0x36
        /*0076*/ 	.short	(.L_21 - .L_20)
.L_20:
        /*0078*/ 	.word	0x00000008
.L_21:


//--------------------- .nv.callgraph             --------------------------
	.section	.nv.callgraph,"",@"SHT_CUDA_CALLGRAPH"
	.align	4
	.sectionentsize	8
	.align		4
        /*0000*/ 	.word	0x00000000
	.align		4
        /*0004*/ 	.word	0xffffffff
	.align		4
        /*0008*/ 	.word	0x00000000
	.align		4
        /*000c*/ 	.word	0xfffffffe
	.align		4
        /*0010*/ 	.word	0x00000000
	.align		4
        /*0014*/ 	.word	0xfffffffd
	.align		4
        /*0018*/ 	.word	0x00000000
	.align		4
        /*001c*/ 	.word	0xfffffffc


//--------------------- .text._Z9vectorAddPKfS0_Pfi --------------------------
	.section	.text._Z9vectorAddPKfS0_Pfi,"ax",@progbits
	.align	128
        .global         _Z9vectorAddPKfS0_Pfi
        .type           _Z9vectorAddPKfS0_Pfi,@function
        .size           _Z9vectorAddPKfS0_Pfi,(.L_x_1 - _Z9vectorAddPKfS0_Pfi)
        .other          _Z9vectorAddPKfS0_Pfi,@"STO_CUDA_ENTRY STV_DEFAULT"
_Z9vectorAddPKfS0_Pfi:
.text._Z9vectorAddPKfS0_Pfi:
[----:B------:R-:W-:Y:S01]  /*0000*/  LDC R1, c[0x0][0x37c] ;  /* 0x0000df00ff017b82 */ /* 0x000fe20000000800 */
[----:B------:R-:W0:Y:S01]  /*0010*/  S2R R9, SR_CTAID.X ;  /* 0x0000000000097919 */ /* 0x000e220000002500 */
[----:B------:R-:W0:Y:S01]  /*0020*/  LDCU UR4, c[0x0][0x360] ;  /* 0x00006c00ff0477ac */ /* 0x000e220008000800 */
[----:B------:R-:W0:Y:S01]  /*0030*/  S2R R0, SR_TID.X ;  /* 0x0000000000007919 */ /* 0x000e220000002100 */
[----:B------:R-:W1:Y:S01]  /*0040*/  LDCU UR5, c[0x0][0x398] ;  /* 0x00007300ff0577ac */ /* 0x000e620008000800 */
[----:B0-----:R-:W-:-:S05]  /*0050*/  IMAD R9, R9, UR4, R0 ;  /* 0x0000000409097c24 */ /* 0x001fca000f8e0200 */
[----:B-1----:R-:W-:-:S13]  /*0060*/  ISETP.GE.AND P0, PT, R9, UR5, PT ;  /* 0x0000000509007c0c */ /* 0x002fda000bf06270 */
[----:B------:R-:W-:Y:S05]  /*0070*/  @P0 EXIT ;  /* 0x000000000000094d */ /* 0x000fea0003800000 */
[----:B------:R-:W0:Y:S01]  /*0080*/  LDC.64 R2, c[0x0][0x380] ;  /* 0x0000e000ff027b82 */ /* 0x000e220000000a00 */
[----:B------:R-:W1:Y:S07]  /*0090*/  LDCU.64 UR4, c[0x0][0x358] ;  /* 0x00006b00ff0477ac */ /* 0x000e6e0008000a00 */
[----:B------:R-:W2:Y:S08]  /*00a0*/  LDC.64 R4, c[0x0][0x388] ;  /* 0x0000e200ff047b82 */ /* 0x000eb00000000a00 */
[----:B------:R-:W3:Y:S01]  /*00b0*/  LDC.64 R6, c[0x0][0x390] ;  /* 0x0000e400ff067b82 */ /* 0x000ee20000000a00 */
[----:B0-----:R-:W-:-:S06]  /*00c0*/  IMAD.WIDE R2, R9, 0x4, R2 ;  /* 0x0000000409027825 */ /* 0x001fcc00078e0202 */
[----:B-1----:R-:W4:Y:S01]  /*00d0*/  LDG.E R2, desc[UR4][R2.64] ;  /* 0x0000000402027981 */ /* 0x002f22000c1e1900 */
[----:B--2---:R-:W-:-:S06]  /*00e0*/  IMAD.WIDE R4, R9, 0x4, R4 ;  /* 0x0000000409047825 */ /* 0x004fcc00078e0204 */
[----:B------:R-:W4:Y:S01]  /*00f0*/  LDG.E R5, desc[UR4][R4.64] ;  /* 0x0000000404057981 */ /* 0x000f22000c1e1900 */
[----:B---3--:R-:W-:-:S04]  /*0100*/  IMAD.WIDE R6, R9, 0x4, R6 ;  /* 0x0000000409067825 */ /* 0x008fc800078e0206 */
[----:B----4-:R-:W-:-:S04]  /*0110*/  FADD R0, R2, R5 ;  /* 0x0000000502007221 */ /* 0x010fc80000000000 */
[----:B------:R-:W-:-:S05]  /*0120*/  FADD R9, RZ, R0 ;  /* 0x00000000ff097221 */ /* 0x000fca0000000000 */
[----:B------:R-:W-:Y:S01]  /*0130*/  STG.E desc[UR4][R6.64], R9 ;  /* 0x0000000906007986 */ /* 0x000fe2000c101904 */
[----:B------:R-:W-:Y:S05]  /*0140*/  EXIT ;  /* 0x000000000000794d */ /* 0x000fea0003800000 */
.L_x_0:
[----:B------:R-:W-:-:S00]  /*0150*/  BRA `(.L_x_0) ;  /* 0xfffffffc00fc7947 */ /* 0x000fc0000383ffff */
[----:B------:R-:W-:-:S00]  /*0160*/  NOP ;  /* 0x0000000000007918 */ /* 0x000fc00000000000 */
        /* <DEDUP_REMOVED lines=9> */
.L_x_1:


//--------------------- .nv.shared.reserved.0     --------------------------
	.section	.nv.shared.reserved.0,"aw",@nobits
	.weak		__nv_reservedSMEM_offset_0_alias
	.size		__nv_reservedSMEM_offset_0_alias, 0, 64
	.other		__nv_reservedSMEM_offset_0_alias,@"STO_CUDA_RESERVED_SHARED STV_DEFAULT"
__nv_reservedSMEM_offset_0_alias:
	.zero		0
	.zero		64


//--------------------- .nv.constant0._Z9vectorAddPKfS0_Pfi --------------------------
	.section	.nv.constant0._Z9vectorAddPKfS0_Pfi,"a",@progbits
	.sectionflags	@""
	.align	4
.nv.constant0._Z9vectorAddPKfS0_Pfi:
	.zero		924


//--------------------- SYMBOLS --------------------------

	.type		.nv.reservedSmem.offset0,@object
	.size		.nv.reservedSmem.offset0,0x4
